	.headerflags	@"EF_CUDA_TEXMODE_UNIFIED EF_CUDA_64BIT_ADDRESS EF_CUDA_ACCELERATORS EF_CUDA_SM90 EF_CUDA_VIRTUAL_SM(EF_CUDA_SM90)"
	.elftype	@"ET_EXEC"


//--------------------- .nv.info                  --------------------------
	.section	.nv.info,"",@"SHT_CUDA_INFO"
	.align	4


	//----- nvinfo : EIATTR_REGCOUNT
	.align		4
        /*0000*/ 	.byte	0x04, 0x2f
        /*0002*/ 	.short	(.L_1 - .L_0)
	.align		4
.L_0:
        /*0004*/ 	.word	index@(triton_poi_fused_cat_14)
        /*0008*/ 	.word	0x0000000e


	//----- nvinfo : EIATTR_MIN_STACK_SIZE
	.align		4
.L_1:
        /*000c*/ 	.byte	0x04, 0x12
        /*000e*/ 	.short	(.L_3 - .L_2)
	.align		4
.L_2:
        /*0010*/ 	.word	index@(triton_poi_fused_cat_14)
        /*0014*/ 	.word	0x00000000


	//----- nvinfo : EIATTR_FRAME_SIZE
	.align		4
.L_3:
        /*0018*/ 	.byte	0x04, 0x11
        /*001a*/ 	.short	(.L_5 - .L_4)
	.align		4
.L_4:
        /*001c*/ 	.word	index@(triton_poi_fused_cat_14)
        /*0020*/ 	.word	0x00000000


	//----- nvinfo : EIATTR_MIN_STACK_SIZE
	.align		4
.L_5:
        /*0024*/ 	.byte	0x04, 0x12
        /*0026*/ 	.short	(.L_7 - .L_6)
	.align		4
.L_6:
        /*0028*/ 	.word	index@(triton_poi_fused_cat_14)
        /*002c*/ 	.word	0x00000000
.L_7:


//--------------------- .nv.info.triton_poi_fused_cat_14 --------------------------
	.section	.nv.info.triton_poi_fused_cat_14,"",@"SHT_CUDA_INFO"
	.sectionflags	@""
	.align	4


	//----- nvinfo : EIATTR_CUDA_API_VERSION
	.align		4
        /*0000*/ 	.byte	0x04, 0x37
        /*0002*/ 	.short	(.L_9 - .L_8)
.L_8:
        /*0004*/ 	.word	0x0000007c


	//----- nvinfo : EIATTR_KPARAM_INFO
	.align		4
.L_9:
        /*0008*/ 	.byte	0x04, 0x17
        /*000a*/ 	.short	(.L_11 - .L_10)
.L_10:
        /*000c*/ 	.word	0x00000000
        /*0010*/ 	.short	0x0003
        /*0012*/ 	.short	0x0018
        /*0014*/ 	.byte	0x00, 0xf0, 0x11, 0x00


	//----- nvinfo : EIATTR_KPARAM_INFO
	.align		4
.L_11:
        /*0018*/ 	.byte	0x04, 0x17
        /*001a*/ 	.short	(.L_13 - .L_12)
.L_12:
        /*001c*/ 	.word	0x00000000
        /*0020*/ 	.short	0x0002
        /*0022*/ 	.short	0x0010
        /*0024*/ 	.byte	0x00, 0xf4, 0x21, 0x00


	//----- nvinfo : EIATTR_KPARAM_INFO
	.align		4
.L_13:
        /*0028*/ 	.byte	0x04, 0x17
        /*002a*/ 	.short	(.L_15 - .L_14)
.L_14:
        /*002c*/ 	.word	0x00000000
        /*0030*/ 	.short	0x0001
        /*0032*/ 	.short	0x0008
        /*0034*/ 	.byte	0x00, 0xf4, 0x21, 0x00


	//----- nvinfo : EIATTR_KPARAM_INFO
	.align		4
.L_15:
        /*0038*/ 	.byte	0x04, 0x17
        /*003a*/ 	.short	(.L_17 - .L_16)
.L_16:
        /*003c*/ 	.word	0x00000000
        /*0040*/ 	.short	0x0000
        /*0042*/ 	.short	0x0000
        /*0044*/ 	.byte	0x00, 0xf4, 0x21, 0x00


	//----- nvinfo : EIATTR_SPARSE_MMA_MASK
	.align		4
.L_17:
        /*0048*/ 	.byte	0x03, 0x50
        /*004a*/ 	.short	0x0000


	//----- nvinfo : EIATTR_MAXREG_COUNT
	.align		4
        /*004c*/ 	.byte	0x03, 0x1b
        /*004e*/ 	.short	0x00ff


	//----- nvinfo : EIATTR_EXIT_INSTR_OFFSETS
	.align		4
        /*0050*/ 	.byte	0x04, 0x1c
        /*0052*/ 	.short	(.L_19 - .L_18)


	//   ....[0]....
.L_18:
        /*0054*/ 	.word	0x000002d0


	//----- nvinfo : EIATTR_REQNTID
	.align		4
.L_19:
        /*0058*/ 	.byte	0x04, 0x10
        /*005a*/ 	.short	(.L_21 - .L_20)
.L_20:
        /*005c*/ 	.word	0x00000100
        /*0060*/ 	.word	0x00000001
        /*0064*/ 	.word	0x00000001


	//----- nvinfo : EIATTR_CBANK_PARAM_SIZE
	.align		4
.L_21:
        /*0068*/ 	.byte	0x03, 0x19
        /*006a*/ 	.short	0x001c


	//----- nvinfo : EIATTR_PARAM_CBANK
	.align		4
        /*006c*/ 	.byte	0x04, 0x0a
        /*006e*/ 	.short	(.L_23 - .L_22)
	.align		4
.L_22:
        /*0070*/ 	.word	index@(.nv.constant0.triton_poi_fused_cat_14)
        /*0074*/ 	.short	0x0210
        /*0076*/ 	.short	0x001c


	//----- nvinfo : EIATTR_SW_WAR
	.align		4
.L_23:
        /*0078*/ 	.byte	0x04, 0x36
        /*007a*/ 	.short	(.L_25 - .L_24)
.L_24:
        /*007c*/ 	.word	0x00000008
.L_25:


//--------------------- .nv.callgraph             --------------------------
	.section	.nv.callgraph,"",@"SHT_CUDA_CALLGRAPH"
	.align	4
	.sectionentsize	8
	.align		4
        /*0000*/ 	.word	0x00000000
	.align		4
        /*0004*/ 	.word	0xffffffff
	.align		4
        /*0008*/ 	.word	0x00000000
	.align		4
        /*000c*/ 	.word	0xfffffffe
	.align		4
        /*0010*/ 	.word	0x00000000
	.align		4
        /*0014*/ 	.word	0xfffffffd
	.align		4
        /*0018*/ 	.word	0x00000000
	.align		4
        /*001c*/ 	.word	0xfffffffc


//--------------------- .text.triton_poi_fused_cat_14 --------------------------
	.section	.text.triton_poi_fused_cat_14,"ax",@progbits
	.align	128
        .global         triton_poi_fused_cat_14
        .type           triton_poi_fused_cat_14,@function
        .size           triton_poi_fused_cat_14,(.L_x_1 - triton_poi_fused_cat_14)
        .other          triton_poi_fused_cat_14,@"STO_CUDA_ENTRY STV_DEFAULT"
triton_poi_fused_cat_14:
.text.triton_poi_fused_cat_14:
[----:B------:R-:W-:Y:S01]  /*0000*/  LDC R1, c[0x0][0x28] ;  /* 0x00000a00ff017b82 */ /* 0x000fe20000000800 */
[----:B------:R-:W1:Y:S01]  /*0010*/  S2R R0, SR_TID.X ;  /* 0x0000000000007919 */ /* 0x000e620000002100 */
[----:B------:R-:W-:Y:S01]  /*0020*/  ULDC.64 UR4, c[0x0][0x218] ;  /* 0x0000860000047ab9 */ /* 0x000fe20000000a00 */
[----:B------:R-:W2:Y:S01]  /*0030*/  S2R R3, SR_CTAID.X ;  /* 0x0000000000037919 */ /* 0x000ea20000002500 */
[----:B-1----:R-:W-:-:S05]  /*0040*/  IMAD.SHL.U32 R0, R0, 0x2, RZ ;  /* 0x0000000200007824 */ /* 0x002fca00078e00ff */
[----:B------:R-:W-:-:S05]  /*0050*/  LOP3.LUT R0, R0, 0x1fe, RZ, 0xc0, !PT ;  /* 0x000001fe00007812 */ /* 0x000fca00078ec0ff */
[----:B--2---:R-:W-:Y:S02]  /*0060*/  IMAD R0, R3, 0x200, R0 ;  /* 0x0000020003007824 */ /* 0x004fe400078e0200 */
[----:B------:R-:W1:Y:S03]  /*0070*/  LDC.64 R2, c[0x0][0x210] ;  /* 0x00008400ff027b82 */ /* 0x000e660000000a00 */
[----:B------:R-:W-:-:S04]  /*0080*/  SHF.R.S32.HI R5, RZ, 0x1f, R0 ;  /* 0x0000001fff057819 */ /* 0x000fc80000011400 */
[CC--:B------:R-:W-:Y:S02]  /*0090*/  LEA.HI R4, R5.reuse, R0.reuse, RZ, 0x6 ;  /* 0x0000000005047211 */ /* 0x0c0fe400078f30ff */
[----:B------:R-:W-:Y:S02]  /*00a0*/  LEA.HI R8, R5, R0, RZ, 0x10 ;  /* 0x0000000005087211 */ /* 0x000fe400078f80ff */
[--C-:B------:R-:W-:Y:S02]  /*00b0*/  SHF.R.S32.HI R6, RZ, 0x6, R4.reuse ;  /* 0x00000006ff067819 */ /* 0x100fe40000011404 */
[----:B------:R-:W-:Y:S02]  /*00c0*/  SHF.R.S32.HI R7, RZ, 0x1f, R4 ;  /* 0x0000001fff077819 */ /* 0x000fe40000011404 */
[----:B------:R-:W-:Y:S02]  /*00d0*/  LOP3.LUT R5, R4, 0xffffffc0, RZ, 0xc0, !PT ;  /* 0xffffffc004057812 */ /* 0x000fe400078ec0ff */
[----:B------:R-:W-:-:S02]  /*00e0*/  LEA.HI R7, R7, R6, RZ, 0xa ;  /* 0x0000000607077211 */ /* 0x000fc400078f50ff */
[----:B------:R-:W-:Y:S01]  /*00f0*/  SHF.R.S32.HI R9, RZ, 0x10, R8 ;  /* 0x00000010ff097819 */ /* 0x000fe20000011408 */
[----:B------:R-:W-:Y:S01]  /*0100*/  IMAD.IADD R5, R0, 0x1, -R5 ;  /* 0x0000000100057824 */ /* 0x000fe200078e0a05 */
[----:B------:R-:W-:-:S03]  /*0110*/  LOP3.LUT R7, R7, 0xfffffc00, RZ, 0xc0, !PT ;  /* 0xfffffc0007077812 */ /* 0x000fc600078ec0ff */
[----:B------:R-:W-:Y:S01]  /*0120*/  IMAD.SHL.U32 R4, R9, 0x8000, RZ ;  /* 0x0000800009047824 */ /* 0x000fe200078e00ff */
[----:B------:R-:W-:Y:S01]  /*0130*/  LOP3.LUT R9, R8, 0xffff0000, RZ, 0xc0, !PT ;  /* 0xffff000008097812 */ /* 0x000fe200078ec0ff */
[----:B------:R-:W-:Y:S01]  /*0140*/  IMAD.IADD R7, R6, 0x1, -R7 ;  /* 0x0000000106077824 */ /* 0x000fe200078e0a07 */
[----:B------:R-:W-:Y:S02]  /*0150*/  SHF.R.S32.HI R8, RZ, 0x1f, R5 ;  /* 0x0000001fff087819 */ /* 0x000fe40000011405 */
[--C-:B------:R-:W-:Y:S01]  /*0160*/  SHF.R.S32.HI R11, RZ, 0x1f, R4.reuse ;  /* 0x0000001fff0b7819 */ /* 0x100fe20000011404 */
[C---:B------:R-:W-:Y:S01]  /*0170*/  IMAD.SHL.U32 R6, R7.reuse, 0x40, RZ ;  /* 0x0000004007067824 */ /* 0x040fe200078e00ff */
[----:B------:R-:W-:Y:S02]  /*0180*/  ISETP.GE.AND P1, PT, R7, 0x200, PT ;  /* 0x000002000700780c */ /* 0x000fe40003f26270 */
[----:B------:R-:W-:Y:S02]  /*0190*/  IADD3 R9, R4, R0, -R9 ;  /* 0x0000000004097210 */ /* 0x000fe40007ffe809 */
[----:B------:R-:W-:-:S02]  /*01a0*/  IADD3 R5, P2, P3, R6, R5, R4 ;  /* 0x0000000506057210 */ /* 0x000fc40007b5e004 */
[----:B------:R-:W-:Y:S01]  /*01b0*/  SHF.R.S32.HI R6, RZ, 0x1f, R6 ;  /* 0x0000001fff067819 */ /* 0x000fe20000011406 */
[----:B-1----:R-:W-:Y:S01]  /*01c0*/  IMAD.WIDE R2, R9, 0x4, R2 ;  /* 0x0000000409027825 */ /* 0x002fe200078e0202 */
[----:B------:R-:W-:Y:S02]  /*01d0*/  ISETP.GT.AND P0, PT, R7, 0x1ff, PT ;  /* 0x000001ff0700780c */ /* 0x000fe40003f04270 */
[----:B------:R-:W-:Y:S02]  /*01e0*/  IADD3.X R4, R6, R8, R11, P2, P3 ;  /* 0x0000000806047210 */ /* 0x000fe400017e640b */
[----:B------:R-:W-:Y:S02]  /*01f0*/  CS2R R8, SRZ ;  /* 0x0000000000087805 */ /* 0x000fe4000001ff00 */
[----:B------:R-:W-:Y:S02]  /*0200*/  LEA R6, P2, R5, UR4, 0x2 ;  /* 0x0000000405067c11 */ /* 0x000fe4000f8410ff */
[----:B------:R-:W-:-:S02]  /*0210*/  CS2R R10, SRZ ;  /* 0x00000000000a7805 */ /* 0x000fc4000001ff00 */
[----:B------:R-:W-:Y:S01]  /*0220*/  LEA.HI.X R7, R5, UR5, R4, 0x2, P2 ;  /* 0x0000000505077c11 */ /* 0x000fe200090f1404 */
[----:B------:R-:W-:Y:S01]  /*0230*/  ULDC.64 UR4, c[0x0][0x208] ;  /* 0x0000820000047ab9 */ /* 0x000fe20000000a00 */
[----:B------:R-:W1:Y:S01]  /*0240*/  LDC.64 R4, c[0x0][0x220] ;  /* 0x00008800ff047b82 */ /* 0x000e620000000a00 */
[----:B------:R-:W2:Y:S04]  /*0250*/  @!P1 LDG.E.64 R8, desc[UR4][R2.64] ;  /* 0x0000000402089981 */ /* 0x000ea8000c1e1b00 */
[----:B------:R-:W3:Y:S01]  /*0260*/  @P0 LDG.E.64 R10, desc[UR4][R6.64+-0x20000] ;  /* 0xfe000004060a0981 */ /* 0x000ee2000c1e1b00 */
[----:B-1----:R-:W-:Y:S01]  /*0270*/  IMAD.WIDE R4, R0, 0x4, R4 ;  /* 0x0000000400047825 */ /* 0x002fe200078e0204 */
[----:B--2---:R-:W-:Y:S02]  /*0280*/  SEL R8, R8, RZ, !P1 ;  /* 0x000000ff08087207 */ /* 0x004fe40004800000 */
[----:B------:R-:W-:-:S02]  /*0290*/  SEL R9, R9, RZ, !P1 ;  /* 0x000000ff09097207 */ /* 0x000fc40004800000 */
[----:B---3--:R-:W-:Y:S02]  /*02a0*/  @P1 SEL R8, R10, RZ, P0 ;  /* 0x000000ff0a081207 */ /* 0x008fe40000000000 */
[----:B------:R-:W-:-:S05]  /*02b0*/  @P1 SEL R9, R11, RZ, P0 ;  /* 0x000000ff0b091207 */ /* 0x000fca0000000000 */
[----:B------:R-:W-:Y:S01]  /*02c0*/  STG.E.64 desc[UR4][R4.64], R8 ;  /* 0x0000000804007986 */ /* 0x000fe2000c101b04 */
[----:B------:R-:W-:Y:S05]  /*02d0*/  EXIT ;  /* 0x000000000000794d */ /* 0x000fea0003800000 */
.L_x_0:
[----:B------:R-:W-:-:S00]  /*02e0*/  BRA `(.L_x_0) ;  /* 0xfffffffc00fc7947 */ /* 0x000fc0000383ffff */
[----:B------:R-:W-:-:S00]  /*02f0*/  NOP ;  /* 0x0000000000007918 */ /* 0x000fc00000000000 */
        /* <DEDUP_REMOVED lines=8> */
.L_x_1:


//--------------------- .nv.constant0.triton_poi_fused_cat_14 --------------------------
	.section	.nv.constant0.triton_poi_fused_cat_14,"a",@progbits
	.sectionflags	@""
	.align	4
.nv.constant0.triton_poi_fused_cat_14:
	.zero		556
